//
// Generated by NVIDIA NVVM Compiler
//
// Compiler Build ID: CL-36424714
// Cuda compilation tools, release 13.0, V13.0.88
// Based on NVVM 20.0.0
//

.version 9.0
.target sm_100
.address_size 64

	// .globl	_ZN3cub18CUB_300001_SM_10006detail11EmptyKernelIvEEvv
.global .align 1 .b8 _ZN40_INTERNAL_133e6f85_4_k_cu_2cf63f21_861014cuda3std3__45__cpo5beginE[1];
.global .align 1 .b8 _ZN40_INTERNAL_133e6f85_4_k_cu_2cf63f21_861014cuda3std3__45__cpo3endE[1];
.global .align 1 .b8 _ZN40_INTERNAL_133e6f85_4_k_cu_2cf63f21_861014cuda3std3__45__cpo6cbeginE[1];
.global .align 1 .b8 _ZN40_INTERNAL_133e6f85_4_k_cu_2cf63f21_861014cuda3std3__45__cpo4cendE[1];
.global .align 1 .b8 _ZN40_INTERNAL_133e6f85_4_k_cu_2cf63f21_861014cuda3std3__45__cpo6rbeginE[1];
.global .align 1 .b8 _ZN40_INTERNAL_133e6f85_4_k_cu_2cf63f21_861014cuda3std3__45__cpo4rendE[1];
.global .align 1 .b8 _ZN40_INTERNAL_133e6f85_4_k_cu_2cf63f21_861014cuda3std3__45__cpo7crbeginE[1];
.global .align 1 .b8 _ZN40_INTERNAL_133e6f85_4_k_cu_2cf63f21_861014cuda3std3__45__cpo5crendE[1];
.global .align 1 .b8 _ZN40_INTERNAL_133e6f85_4_k_cu_2cf63f21_861014cuda3std3__442_GLOBAL__N__133e6f85_4_k_cu_2cf63f21_861016ignoreE[1];
.global .align 1 .b8 _ZN40_INTERNAL_133e6f85_4_k_cu_2cf63f21_861014cuda3std3__419piecewise_constructE[1];
.global .align 1 .b8 _ZN40_INTERNAL_133e6f85_4_k_cu_2cf63f21_861014cuda3std3__48in_placeE[1];
.global .align 1 .b8 _ZN40_INTERNAL_133e6f85_4_k_cu_2cf63f21_861014cuda3std3__420unreachable_sentinelE[1];
.global .align 1 .b8 _ZN40_INTERNAL_133e6f85_4_k_cu_2cf63f21_861014cuda3std3__47nulloptE[1];
.global .align 1 .b8 _ZN40_INTERNAL_133e6f85_4_k_cu_2cf63f21_861014cuda3std3__48unexpectE[1];
.global .align 1 .b8 _ZN40_INTERNAL_133e6f85_4_k_cu_2cf63f21_861014cuda3std6ranges3__45__cpo4swapE[1];
.global .align 1 .b8 _ZN40_INTERNAL_133e6f85_4_k_cu_2cf63f21_861014cuda3std6ranges3__45__cpo9iter_moveE[1];
.global .align 1 .b8 _ZN40_INTERNAL_133e6f85_4_k_cu_2cf63f21_861014cuda3std6ranges3__45__cpo5beginE[1];
.global .align 1 .b8 _ZN40_INTERNAL_133e6f85_4_k_cu_2cf63f21_861014cuda3std6ranges3__45__cpo3endE[1];
.global .align 1 .b8 _ZN40_INTERNAL_133e6f85_4_k_cu_2cf63f21_861014cuda3std6ranges3__45__cpo6cbeginE[1];
.global .align 1 .b8 _ZN40_INTERNAL_133e6f85_4_k_cu_2cf63f21_861014cuda3std6ranges3__45__cpo4cendE[1];
.global .align 1 .b8 _ZN40_INTERNAL_133e6f85_4_k_cu_2cf63f21_861014cuda3std6ranges3__45__cpo7advanceE[1];
.global .align 1 .b8 _ZN40_INTERNAL_133e6f85_4_k_cu_2cf63f21_861014cuda3std6ranges3__45__cpo9iter_swapE[1];
.global .align 1 .b8 _ZN40_INTERNAL_133e6f85_4_k_cu_2cf63f21_861014cuda3std6ranges3__45__cpo4nextE[1];
.global .align 1 .b8 _ZN40_INTERNAL_133e6f85_4_k_cu_2cf63f21_861014cuda3std6ranges3__45__cpo4prevE[1];
.global .align 1 .b8 _ZN40_INTERNAL_133e6f85_4_k_cu_2cf63f21_861014cuda3std6ranges3__45__cpo4dataE[1];
.global .align 1 .b8 _ZN40_INTERNAL_133e6f85_4_k_cu_2cf63f21_861014cuda3std6ranges3__45__cpo5cdataE[1];
.global .align 1 .b8 _ZN40_INTERNAL_133e6f85_4_k_cu_2cf63f21_861014cuda3std6ranges3__45__cpo4sizeE[1];
.global .align 1 .b8 _ZN40_INTERNAL_133e6f85_4_k_cu_2cf63f21_861014cuda3std6ranges3__45__cpo5ssizeE[1];
.global .align 1 .b8 _ZN40_INTERNAL_133e6f85_4_k_cu_2cf63f21_861014cuda3std6ranges3__45__cpo8distanceE[1];
.global .align 1 .b8 _ZN40_INTERNAL_133e6f85_4_k_cu_2cf63f21_861016thrust24THRUST_300001_SM_1000_NS8cuda_cub3parE[1];
.global .align 1 .b8 _ZN40_INTERNAL_133e6f85_4_k_cu_2cf63f21_861016thrust24THRUST_300001_SM_1000_NS8cuda_cub10par_nosyncE[1];
.global .align 1 .b8 _ZN40_INTERNAL_133e6f85_4_k_cu_2cf63f21_861016thrust24THRUST_300001_SM_1000_NS6system6detail10sequential3seqE[1];
.global .align 1 .b8 _ZN40_INTERNAL_133e6f85_4_k_cu_2cf63f21_861016thrust24THRUST_300001_SM_1000_NS6system3cpp3parE[1];
.global .align 1 .b8 _ZN40_INTERNAL_133e6f85_4_k_cu_2cf63f21_861016thrust24THRUST_300001_SM_1000_NS12placeholders2_1E[1];
.global .align 1 .b8 _ZN40_INTERNAL_133e6f85_4_k_cu_2cf63f21_861016thrust24THRUST_300001_SM_1000_NS12placeholders2_2E[1];
.global .align 1 .b8 _ZN40_INTERNAL_133e6f85_4_k_cu_2cf63f21_861016thrust24THRUST_300001_SM_1000_NS12placeholders2_3E[1];
.global .align 1 .b8 _ZN40_INTERNAL_133e6f85_4_k_cu_2cf63f21_861016thrust24THRUST_300001_SM_1000_NS12placeholders2_4E[1];
.global .align 1 .b8 _ZN40_INTERNAL_133e6f85_4_k_cu_2cf63f21_861016thrust24THRUST_300001_SM_1000_NS12placeholders2_5E[1];
.global .align 1 .b8 _ZN40_INTERNAL_133e6f85_4_k_cu_2cf63f21_861016thrust24THRUST_300001_SM_1000_NS12placeholders2_6E[1];
.global .align 1 .b8 _ZN40_INTERNAL_133e6f85_4_k_cu_2cf63f21_861016thrust24THRUST_300001_SM_1000_NS12placeholders2_7E[1];
.global .align 1 .b8 _ZN40_INTERNAL_133e6f85_4_k_cu_2cf63f21_861016thrust24THRUST_300001_SM_1000_NS12placeholders2_8E[1];
.global .align 1 .b8 _ZN40_INTERNAL_133e6f85_4_k_cu_2cf63f21_861016thrust24THRUST_300001_SM_1000_NS12placeholders2_9E[1];
.global .align 1 .b8 _ZN40_INTERNAL_133e6f85_4_k_cu_2cf63f21_861016thrust24THRUST_300001_SM_1000_NS12placeholders3_10E[1];
.global .align 1 .b8 _ZN40_INTERNAL_133e6f85_4_k_cu_2cf63f21_861016thrust24THRUST_300001_SM_1000_NS3seqE[1];
.global .align 1 .b8 _ZN40_INTERNAL_133e6f85_4_k_cu_2cf63f21_861016thrust24THRUST_300001_SM_1000_NS6deviceE[1];

.visible .entry _ZN3cub18CUB_300001_SM_10006detail11EmptyKernelIvEEvv()
{


	ret;

}


// ===== COMPILED SASS (sm_100) =====

	.target	sm_100

	.elftype	@"ET_EXEC"


//--------------------- .note.nv.tkinfo           --------------------------
	.section	.note.nv.tkinfo,"",@"SHT_NOTE"
	.sectionflags	@"SHF_NOTE_NV_TKINFO"
	.tkinfo
        /*0018*/ 	.word	0x00000002
        /*0030*/ 	.string	""
        /*0030*/ 	.string	"ptxas"
        /*0030*/ 	.string	"Cuda compilation tools, release 13.0, V13.0.88"
        /*0030*/ 	.string	"Build cuda_13.0.r13.0/compiler.36424714_0"
        /*0030*/ 	.string	"-arch sm_100 -m 64 "



//--------------------- .note.nv.cuinfo           --------------------------
	.section	.note.nv.cuinfo,"",@"SHT_NOTE"
	.sectionflags	@"SHF_NOTE_NV_CUINFO"
        /*0018*/ 	.short	0x0002
        /*001a*/ 	.short	0x0064
        /*001c*/ 	.short	0x0082
	.zero		2


//--------------------- .nv.info                  --------------------------
	.section	.nv.info,"",@"SHT_CUDA_INFO"
	.align	4


	//----- nvinfo : EIATTR_REGCOUNT
	.align		4
        /*0000*/ 	.byte	0x04, 0x2f
        /*0002*/ 	.short	(.L_46 - .L_45)
	.align		4
.L_45:
        /*0004*/ 	.word	index@(_ZN3cub18CUB_300001_SM_10006detail11EmptyKernelIvEEvv)
        /*0008*/ 	.word	0x00000004


	//----- nvinfo : EIATTR_FRAME_SIZE
	.align		4
.L_46:
        /*000c*/ 	.byte	0x04, 0x11
        /*000e*/ 	.short	(.L_48 - .L_47)
	.align		4
.L_47:
        /*0010*/ 	.word	index@(_ZN3cub18CUB_300001_SM_10006detail11EmptyKernelIvEEvv)
        /*0014*/ 	.word	0x00000000


	//----- nvinfo : EIATTR_MIN_STACK_SIZE
	.align		4
.L_48:
        /*0018*/ 	.byte	0x04, 0x12
        /*001a*/ 	.short	(.L_50 - .L_49)
	.align		4
.L_49:
        /*001c*/ 	.word	index@(_ZN3cub18CUB_300001_SM_10006detail11EmptyKernelIvEEvv)
        /*0020*/ 	.word	0x00000000
.L_50:


//--------------------- .nv.compat                --------------------------
	.section	.nv.compat,"",@"SHT_CUDA_COMPAT_INFO"
	.align	4
        /*0000*/ 	.byte	0x02, 0x09, 0x00, 0x00, 0x02, 0x02, 0x01, 0x00, 0x02, 0x05, 0x05, 0x00, 0x03, 0x07, 0x01, 0x01
        /*0010*/ 	.byte	0x02, 0x03, 0x00, 0x00, 0x02, 0x06, 0x01, 0x00, 0x04, 0x0b, 0x08, 0x00, 0x09, 0x00, 0x00, 0x00
        /*0020*/ 	.byte	0x00, 0x00, 0x00, 0x00


//--------------------- .nv.info._ZN3cub18CUB_300001_SM_10006detail11EmptyKernelIvEEvv --------------------------
	.section	.nv.info._ZN3cub18CUB_300001_SM_10006detail11EmptyKernelIvEEvv,"",@"SHT_CUDA_INFO"
	.sectionflags	@""
	.align	4


	//----- nvinfo : EIATTR_CUDA_API_VERSION
	.align		4
        /*0000*/ 	.byte	0x04, 0x37
        /*0002*/ 	.short	(.L_52 - .L_51)
.L_51:
        /*0004*/ 	.word	0x00000082


	//----- nvinfo : EIATTR_SPARSE_MMA_MASK
	.align		4
.L_52:
        /*0008*/ 	.byte	0x03, 0x50
        /*000a*/ 	.short	0x0000


	//----- nvinfo : EIATTR_MAXREG_COUNT
	.align		4
        /*000c*/ 	.byte	0x03, 0x1b
        /*000e*/ 	.short	0x00ff


	//----- nvinfo : EIATTR_MERCURY_ISA_VERSION
	.align		4
        /*0010*/ 	.byte	0x03, 0x5f
        /*0012*/ 	.short	0x0101


	//----- nvinfo : EIATTR_VRC_CTA_INIT_COUNT
	.align		4
        /*0014*/ 	.byte	0x02, 0x4a
	.zero		1
	.zero		1


	//----- nvinfo : EIATTR_EXIT_INSTR_OFFSETS
	.align		4
        /*0018*/ 	.byte	0x04, 0x1c
        /*001a*/ 	.short	(.L_54 - .L_53)


	//   ....[0]....
.L_53:
        /*001c*/ 	.word	0x00000010


	//----- nvinfo : EIATTR_SW_WAR
	.align		4
.L_54:
        /*0020*/ 	.byte	0x04, 0x36
        /*0022*/ 	.short	(.L_56 - .L_55)
.L_55:
        /*0024*/ 	.word	0x00000008
.L_56:


//--------------------- .nv.callgraph             --------------------------
	.section	.nv.callgraph,"",@"SHT_CUDA_CALLGRAPH"
	.align	4
	.sectionentsize	8
	.align		4
        /*0000*/ 	.word	0x00000000
	.align		4
        /*0004*/ 	.word	0xffffffff
	.align		4
        /*0008*/ 	.word	0x00000000
	.align		4
        /*000c*/ 	.word	0xfffffffe
	.align		4
        /*0010*/ 	.word	0x00000000
	.align		4
        /*0014*/ 	.word	0xfffffffd
	.align		4
        /*0018*/ 	.word	0x00000000
	.align		4
        /*001c*/ 	.word	0xfffffffc


//--------------------- .nv.constant4             --------------------------
	.section	.nv.constant4,"a",@progbits
	.align	8
	.align		8
.nv.constant4:
        /*0000*/ 	.dword	_ZN40_INTERNAL_133e6f85_4_k_cu_2cf63f21_864344cuda3std3__45__cpo5beginE
	.align		8
        /*0008*/ 	.dword	_ZN40_INTERNAL_133e6f85_4_k_cu_2cf63f21_864344cuda3std3__45__cpo3endE
	.align		8
        /*0010*/ 	.dword	_ZN40_INTERNAL_133e6f85_4_k_cu_2cf63f21_864344cuda3std3__45__cpo6cbeginE
	.align		8
        /*0018*/ 	.dword	_ZN40_INTERNAL_133e6f85_4_k_cu_2cf63f21_864344cuda3std3__45__cpo4cendE
	.align		8
        /*0020*/ 	.dword	_ZN40_INTERNAL_133e6f85_4_k_cu_2cf63f21_864344cuda3std3__45__cpo6rbeginE
	.align		8
        /*0028*/ 	.dword	_ZN40_INTERNAL_133e6f85_4_k_cu_2cf63f21_864344cuda3std3__45__cpo4rendE
	.align		8
        /*0030*/ 	.dword	_ZN40_INTERNAL_133e6f85_4_k_cu_2cf63f21_864344cuda3std3__45__cpo7crbeginE
	.align		8
        /*0038*/ 	.dword	_ZN40_INTERNAL_133e6f85_4_k_cu_2cf63f21_864344cuda3std3__45__cpo5crendE
	.align		8
        /*0040*/ 	.dword	_ZN40_INTERNAL_133e6f85_4_k_cu_2cf63f21_864344cuda3std3__442_GLOBAL__N__133e6f85_4_k_cu_2cf63f21_864346ignoreE
	.align		8
        /*0048*/ 	.dword	_ZN40_INTERNAL_133e6f85_4_k_cu_2cf63f21_864344cuda3std3__419piecewise_constructE
	.align		8
        /*0050*/ 	.dword	_ZN40_INTERNAL_133e6f85_4_k_cu_2cf63f21_864344cuda3std3__48in_placeE
	.align		8
        /*0058*/ 	.dword	_ZN40_INTERNAL_133e6f85_4_k_cu_2cf63f21_864344cuda3std3__420unreachable_sentinelE
	.align		8
        /*0060*/ 	.dword	_ZN40_INTERNAL_133e6f85_4_k_cu_2cf63f21_864344cuda3std3__47nulloptE
	.align		8
        /*0068*/ 	.dword	_ZN40_INTERNAL_133e6f85_4_k_cu_2cf63f21_864344cuda3std3__48unexpectE
	.align		8
        /*0070*/ 	.dword	_ZN40_INTERNAL_133e6f85_4_k_cu_2cf63f21_864344cuda3std6ranges3__45__cpo4swapE
	.align		8
        /*0078*/ 	.dword	_ZN40_INTERNAL_133e6f85_4_k_cu_2cf63f21_864344cuda3std6ranges3__45__cpo9iter_moveE
	.align		8
        /*0080*/ 	.dword	_ZN40_INTERNAL_133e6f85_4_k_cu_2cf63f21_864344cuda3std6ranges3__45__cpo5beginE
	.align		8
        /*0088*/ 	.dword	_ZN40_INTERNAL_133e6f85_4_k_cu_2cf63f21_864344cuda3std6ranges3__45__cpo3endE
	.align		8
        /*0090*/ 	.dword	_ZN40_INTERNAL_133e6f85_4_k_cu_2cf63f21_864344cuda3std6ranges3__45__cpo6cbeginE
	.align		8
        /*0098*/ 	.dword	_ZN40_INTERNAL_133e6f85_4_k_cu_2cf63f21_864344cuda3std6ranges3__45__cpo4cendE
	.align		8
        /*00a0*/ 	.dword	_ZN40_INTERNAL_133e6f85_4_k_cu_2cf63f21_864344cuda3std6ranges3__45__cpo7advanceE
	.align		8
        /*00a8*/ 	.dword	_ZN40_INTERNAL_133e6f85_4_k_cu_2cf63f21_864344cuda3std6ranges3__45__cpo9iter_swapE
	.align		8
        /*00b0*/ 	.dword	_ZN40_INTERNAL_133e6f85_4_k_cu_2cf63f21_864344cuda3std6ranges3__45__cpo4nextE
	.align		8
        /*00b8*/ 	.dword	_ZN40_INTERNAL_133e6f85_4_k_cu_2cf63f21_864344cuda3std6ranges3__45__cpo4prevE
	.align		8
        /*00c0*/ 	.dword	_ZN40_INTERNAL_133e6f85_4_k_cu_2cf63f21_864344cuda3std6ranges3__45__cpo4dataE
	.align		8
        /*00c8*/ 	.dword	_ZN40_INTERNAL_133e6f85_4_k_cu_2cf63f21_864344cuda3std6ranges3__45__cpo5cdataE
	.align		8
        /*00d0*/ 	.dword	_ZN40_INTERNAL_133e6f85_4_k_cu_2cf63f21_864344cuda3std6ranges3__45__cpo4sizeE
	.align		8
        /*00d8*/ 	.dword	_ZN40_INTERNAL_133e6f85_4_k_cu_2cf63f21_864344cuda3std6ranges3__45__cpo5ssizeE
	.align		8
        /*00e0*/ 	.dword	_ZN40_INTERNAL_133e6f85_4_k_cu_2cf63f21_864344cuda3std6ranges3__45__cpo8distanceE
	.align		8
        /*00e8*/ 	.dword	_ZN40_INTERNAL_133e6f85_4_k_cu_2cf63f21_864346thrust24THRUST_300001_SM_1000_NS8cuda_cub3parE
	.align		8
        /*00f0*/ 	.dword	_ZN40_INTERNAL_133e6f85_4_k_cu_2cf63f21_864346thrust24THRUST_300001_SM_1000_NS8cuda_cub10par_nosyncE
	.align		8
        /*00f8*/ 	.dword	_ZN40_INTERNAL_133e6f85_4_k_cu_2cf63f21_864346thrust24THRUST_300001_SM_1000_NS6system6detail10sequential3seqE
	.align		8
        /*0100*/ 	.dword	_ZN40_INTERNAL_133e6f85_4_k_cu_2cf63f21_864346thrust24THRUST_300001_SM_1000_NS6system3cpp3parE
	.align		8
        /*0108*/ 	.dword	_ZN40_INTERNAL_133e6f85_4_k_cu_2cf63f21_864346thrust24THRUST_300001_SM_1000_NS12placeholders2_1E
	.align		8
        /*0110*/ 	.dword	_ZN40_INTERNAL_133e6f85_4_k_cu_2cf63f21_864346thrust24THRUST_300001_SM_1000_NS12placeholders2_2E
	.align		8
        /*0118*/ 	.dword	_ZN40_INTERNAL_133e6f85_4_k_cu_2cf63f21_864346thrust24THRUST_300001_SM_1000_NS12placeholders2_3E
	.align		8
        /*0120*/ 	.dword	_ZN40_INTERNAL_133e6f85_4_k_cu_2cf63f21_864346thrust24THRUST_300001_SM_1000_NS12placeholders2_4E
	.align		8
        /*0128*/ 	.dword	_ZN40_INTERNAL_133e6f85_4_k_cu_2cf63f21_864346thrust24THRUST_300001_SM_1000_NS12placeholders2_5E
	.align		8
        /*0130*/ 	.dword	_ZN40_INTERNAL_133e6f85_4_k_cu_2cf63f21_864346thrust24THRUST_300001_SM_1000_NS12placeholders2_6E
	.align		8
        /*0138*/ 	.dword	_ZN40_INTERNAL_133e6f85_4_k_cu_2cf63f21_864346thrust24THRUST_300001_SM_1000_NS12placeholders2_7E
	.align		8
        /*0140*/ 	.dword	_ZN40_INTERNAL_133e6f85_4_k_cu_2cf63f21_864346thrust24THRUST_300001_SM_1000_NS12placeholders2_8E
	.align		8
        /*0148*/ 	.dword	_ZN40_INTERNAL_133e6f85_4_k_cu_2cf63f21_864346thrust24THRUST_300001_SM_1000_NS12placeholders2_9E
	.align		8
        /*0150*/ 	.dword	_ZN40_INTERNAL_133e6f85_4_k_cu_2cf63f21_864346thrust24THRUST_300001_SM_1000_NS12placeholders3_10E
	.align		8
        /*0158*/ 	.dword	_ZN40_INTERNAL_133e6f85_4_k_cu_2cf63f21_864346thrust24THRUST_300001_SM_1000_NS3seqE
	.align		8
        /*0160*/ 	.dword	_ZN40_INTERNAL_133e6f85_4_k_cu_2cf63f21_864346thrust24THRUST_300001_SM_1000_NS6deviceE


//--------------------- .text._ZN3cub18CUB_300001_SM_10006detail11EmptyKernelIvEEvv --------------------------
	.section	.text._ZN3cub18CUB_300001_SM_10006detail11EmptyKernelIvEEvv,"ax",@progbits
	.align	128
        .global         _ZN3cub18CUB_300001_SM_10006detail11EmptyKernelIvEEvv
        .type           _ZN3cub18CUB_300001_SM_10006detail11EmptyKernelIvEEvv,@function
        .size           _ZN3cub18CUB_300001_SM_10006detail11EmptyKernelIvEEvv,(.L_x_1 - _ZN3cub18CUB_300001_SM_10006detail11EmptyKernelIvEEvv)
        .other          _ZN3cub18CUB_300001_SM_10006detail11EmptyKernelIvEEvv,@"STO_CUDA_ENTRY STV_DEFAULT"
_ZN3cub18CUB_300001_SM_10006detail11EmptyKernelIvEEvv:
.text._ZN3cub18CUB_300001_SM_10006detail11EmptyKernelIvEEvv:
[----:B------:R-:W-:Y:S01]  /*0000*/  LDC R1, c[0x0][0x37c] ;  /* 0x0000df00ff017b82 */ /* 0x000fe20000000800 */
[----:B------:R-:W-:Y:S05]  /*0010*/  EXIT ;  /* 0x000000000000794d */ /* 0x000fea0003800000 */
.L_x_0:
[----:B------:R-:W-:-:S00]  /*0020*/  BRA `(.L_x_0) ;  /* 0xfffffffc00fc7947 */ /* 0x000fc0000383ffff */
[----:B------:R-:W-:-:S00]  /*0030*/  NOP ;  /* 0x0000000000007918 */ /* 0x000fc00000000000 */
        /* <DEDUP_REMOVED lines=12> */
.L_x_1:


//--------------------- .nv.shared.reserved.0     --------------------------
	.section	.nv.shared.reserved.0,"aw",@nobits
	.weak		__nv_reservedSMEM_offset_0_alias
	.size		__nv_reservedSMEM_offset_0_alias, 0, 64
	.other		__nv_reservedSMEM_offset_0_alias,@"STO_CUDA_RESERVED_SHARED STV_DEFAULT"
__nv_reservedSMEM_offset_0_alias:
	.zero		0
	.zero		64


//--------------------- .nv.global                --------------------------
	.section	.nv.global,"aw",@nobits
.nv.global:
	.type		_ZN40_INTERNAL_133e6f85_4_k_cu_2cf63f21_864346thrust24THRUST_300001_SM_1000_NS12placeholders2_8E,@object
	.size		_ZN40_INTERNAL_133e6f85_4_k_cu_2cf63f21_864346thrust24THRUST_300001_SM_1000_NS12placeholders2_8E,(_ZN40_INTERNAL_133e6f85_4_k_cu_2cf63f21_864344cuda3std3__442_GLOBAL__N__133e6f85_4_k_cu_2cf63f21_864346ignoreE - _ZN40_INTERNAL_133e6f85_4_k_cu_2cf63f21_864346thrust24THRUST_300001_SM_1000_NS12placeholders2_8E)
_ZN40_INTERNAL_133e6f85_4_k_cu_2cf63f21_864346thrust24THRUST_300001_SM_1000_NS12placeholders2_8E:
	.zero		1
	.type		_ZN40_INTERNAL_133e6f85_4_k_cu_2cf63f21_864344cuda3std3__442_GLOBAL__N__133e6f85_4_k_cu_2cf63f21_864346ignoreE,@object
	.size		_ZN40_INTERNAL_133e6f85_4_k_cu_2cf63f21_864344cuda3std3__442_GLOBAL__N__133e6f85_4_k_cu_2cf63f21_864346ignoreE,(_ZN40_INTERNAL_133e6f85_4_k_cu_2cf63f21_864344cuda3std6ranges3__45__cpo4dataE - _ZN40_INTERNAL_133e6f85_4_k_cu_2cf63f21_864344cuda3std3__442_GLOBAL__N__133e6f85_4_k_cu_2cf63f21_864346ignoreE)
_ZN40_INTERNAL_133e6f85_4_k_cu_2cf63f21_864344cuda3std3__442_GLOBAL__N__133e6f85_4_k_cu_2cf63f21_864346ignoreE:
	.zero		1
	.type		_ZN40_INTERNAL_133e6f85_4_k_cu_2cf63f21_864344cuda3std6ranges3__45__cpo4dataE,@object
	.size		_ZN40_INTERNAL_133e6f85_4_k_cu_2cf63f21_864344cuda3std6ranges3__45__cpo4dataE,(_ZN40_INTERNAL_133e6f85_4_k_cu_2cf63f21_864346thrust24THRUST_300001_SM_1000_NS6system3cpp3parE - _ZN40_INTERNAL_133e6f85_4_k_cu_2cf63f21_864344cuda3std6ranges3__45__cpo4dataE)
_ZN40_INTERNAL_133e6f85_4_k_cu_2cf63f21_864344cuda3std6ranges3__45__cpo4dataE:
	.zero		1
	.type		_ZN40_INTERNAL_133e6f85_4_k_cu_2cf63f21_864346thrust24THRUST_300001_SM_1000_NS6system3cpp3parE,@object
	.size		_ZN40_INTERNAL_133e6f85_4_k_cu_2cf63f21_864346thrust24THRUST_300001_SM_1000_NS6system3cpp3parE,(_ZN40_INTERNAL_133e6f85_4_k_cu_2cf63f21_864344cuda3std3__45__cpo5beginE - _ZN40_INTERNAL_133e6f85_4_k_cu_2cf63f21_864346thrust24THRUST_300001_SM_1000_NS6system3cpp3parE)
_ZN40_INTERNAL_133e6f85_4_k_cu_2cf63f21_864346thrust24THRUST_300001_SM_1000_NS6system3cpp3parE:
	.zero		1
	.type		_ZN40_INTERNAL_133e6f85_4_k_cu_2cf63f21_864344cuda3std3__45__cpo5beginE,@object
	.size		_ZN40_INTERNAL_133e6f85_4_k_cu_2cf63f21_864344cuda3std3__45__cpo5beginE,(_ZN40_INTERNAL_133e6f85_4_k_cu_2cf63f21_864344cuda3std6ranges3__45__cpo5beginE - _ZN40_INTERNAL_133e6f85_4_k_cu_2cf63f21_864344cuda3std3__45__cpo5beginE)
_ZN40_INTERNAL_133e6f85_4_k_cu_2cf63f21_864344cuda3std3__45__cpo5beginE:
	.zero		1
	.type		_ZN40_INTERNAL_133e6f85_4_k_cu_2cf63f21_864344cuda3std6ranges3__45__cpo5beginE,@object
	.size		_ZN40_INTERNAL_133e6f85_4_k_cu_2cf63f21_864344cuda3std6ranges3__45__cpo5beginE,(_ZN40_INTERNAL_133e6f85_4_k_cu_2cf63f21_864346thrust24THRUST_300001_SM_1000_NS6deviceE - _ZN40_INTERNAL_133e6f85_4_k_cu_2cf63f21_864344cuda3std6ranges3__45__cpo5beginE)
_ZN40_INTERNAL_133e6f85_4_k_cu_2cf63f21_864344cuda3std6ranges3__45__cpo5beginE:
	.zero		1
	.type		_ZN40_INTERNAL_133e6f85_4_k_cu_2cf63f21_864346thrust24THRUST_300001_SM_1000_NS6deviceE,@object
	.size		_ZN40_INTERNAL_133e6f85_4_k_cu_2cf63f21_864346thrust24THRUST_300001_SM_1000_NS6deviceE,(_ZN40_INTERNAL_133e6f85_4_k_cu_2cf63f21_864344cuda3std3__47nulloptE - _ZN40_INTERNAL_133e6f85_4_k_cu_2cf63f21_864346thrust24THRUST_300001_SM_1000_NS6deviceE)
_ZN40_INTERNAL_133e6f85_4_k_cu_2cf63f21_864346thrust24THRUST_300001_SM_1000_NS6deviceE:
	.zero		1
	.type		_ZN40_INTERNAL_133e6f85_4_k_cu_2cf63f21_864344cuda3std3__47nulloptE,@object
	.size		_ZN40_INTERNAL_133e6f85_4_k_cu_2cf63f21_864344cuda3std3__47nulloptE,(_ZN40_INTERNAL_133e6f85_4_k_cu_2cf63f21_864344cuda3std6ranges3__45__cpo8distanceE - _ZN40_INTERNAL_133e6f85_4_k_cu_2cf63f21_864344cuda3std3__47nulloptE)
_ZN40_INTERNAL_133e6f85_4_k_cu_2cf63f21_864344cuda3std3__47nulloptE:
	.zero		1
	.type		_ZN40_INTERNAL_133e6f85_4_k_cu_2cf63f21_864344cuda3std6ranges3__45__cpo8distanceE,@object
	.size		_ZN40_INTERNAL_133e6f85_4_k_cu_2cf63f21_864344cuda3std6ranges3__45__cpo8distanceE,(_ZN40_INTERNAL_133e6f85_4_k_cu_2cf63f21_864346thrust24THRUST_300001_SM_1000_NS12placeholders2_4E - _ZN40_INTERNAL_133e6f85_4_k_cu_2cf63f21_864344cuda3std6ranges3__45__cpo8distanceE)
_ZN40_INTERNAL_133e6f85_4_k_cu_2cf63f21_864344cuda3std6ranges3__45__cpo8distanceE:
	.zero		1
	.type		_ZN40_INTERNAL_133e6f85_4_k_cu_2cf63f21_864346thrust24THRUST_300001_SM_1000_NS12placeholders2_4E,@object
	.size		_ZN40_INTERNAL_133e6f85_4_k_cu_2cf63f21_864346thrust24THRUST_300001_SM_1000_NS12placeholders2_4E,(_ZN40_INTERNAL_133e6f85_4_k_cu_2cf63f21_864344cuda3std3__45__cpo6rbeginE - _ZN40_INTERNAL_133e6f85_4_k_cu_2cf63f21_864346thrust24THRUST_300001_SM_1000_NS12placeholders2_4E)
_ZN40_INTERNAL_133e6f85_4_k_cu_2cf63f21_864346thrust24THRUST_300001_SM_1000_NS12placeholders2_4E:
	.zero		1
	.type		_ZN40_INTERNAL_133e6f85_4_k_cu_2cf63f21_864344cuda3std3__45__cpo6rbeginE,@object
	.size		_ZN40_INTERNAL_133e6f85_4_k_cu_2cf63f21_864344cuda3std3__45__cpo6rbeginE,(_ZN40_INTERNAL_133e6f85_4_k_cu_2cf63f21_864344cuda3std6ranges3__45__cpo7advanceE - _ZN40_INTERNAL_133e6f85_4_k_cu_2cf63f21_864344cuda3std3__45__cpo6rbeginE)
_ZN40_INTERNAL_133e6f85_4_k_cu_2cf63f21_864344cuda3std3__45__cpo6rbeginE:
	.zero		1
	.type		_ZN40_INTERNAL_133e6f85_4_k_cu_2cf63f21_864344cuda3std6ranges3__45__cpo7advanceE,@object
	.size		_ZN40_INTERNAL_133e6f85_4_k_cu_2cf63f21_864344cuda3std6ranges3__45__cpo7advanceE,(_ZN40_INTERNAL_133e6f85_4_k_cu_2cf63f21_864346thrust24THRUST_300001_SM_1000_NS12placeholders3_10E - _ZN40_INTERNAL_133e6f85_4_k_cu_2cf63f21_864344cuda3std6ranges3__45__cpo7advanceE)
_ZN40_INTERNAL_133e6f85_4_k_cu_2cf63f21_864344cuda3std6ranges3__45__cpo7advanceE:
	.zero		1
	.type		_ZN40_INTERNAL_133e6f85_4_k_cu_2cf63f21_864346thrust24THRUST_300001_SM_1000_NS12placeholders3_10E,@object
	.size		_ZN40_INTERNAL_133e6f85_4_k_cu_2cf63f21_864346thrust24THRUST_300001_SM_1000_NS12placeholders3_10E,(_ZN40_INTERNAL_133e6f85_4_k_cu_2cf63f21_864344cuda3std3__48in_placeE - _ZN40_INTERNAL_133e6f85_4_k_cu_2cf63f21_864346thrust24THRUST_300001_SM_1000_NS12placeholders3_10E)
_ZN40_INTERNAL_133e6f85_4_k_cu_2cf63f21_864346thrust24THRUST_300001_SM_1000_NS12placeholders3_10E:
	.zero		1
	.type		_ZN40_INTERNAL_133e6f85_4_k_cu_2cf63f21_864344cuda3std3__48in_placeE,@object
	.size		_ZN40_INTERNAL_133e6f85_4_k_cu_2cf63f21_864344cuda3std3__48in_placeE,(_ZN40_INTERNAL_133e6f85_4_k_cu_2cf63f21_864344cuda3std6ranges3__45__cpo4sizeE - _ZN40_INTERNAL_133e6f85_4_k_cu_2cf63f21_864344cuda3std3__48in_placeE)
_ZN40_INTERNAL_133e6f85_4_k_cu_2cf63f21_864344cuda3std3__48in_placeE:
	.zero		1
	.type		_ZN40_INTERNAL_133e6f85_4_k_cu_2cf63f21_864344cuda3std6ranges3__45__cpo4sizeE,@object
	.size		_ZN40_INTERNAL_133e6f85_4_k_cu_2cf63f21_864344cuda3std6ranges3__45__cpo4sizeE,(_ZN40_INTERNAL_133e6f85_4_k_cu_2cf63f21_864346thrust24THRUST_300001_SM_1000_NS12placeholders2_2E - _ZN40_INTERNAL_133e6f85_4_k_cu_2cf63f21_864344cuda3std6ranges3__45__cpo4sizeE)
_ZN40_INTERNAL_133e6f85_4_k_cu_2cf63f21_864344cuda3std6ranges3__45__cpo4sizeE:
	.zero		1
	.type		_ZN40_INTERNAL_133e6f85_4_k_cu_2cf63f21_864346thrust24THRUST_300001_SM_1000_NS12placeholders2_2E,@object
	.size		_ZN40_INTERNAL_133e6f85_4_k_cu_2cf63f21_864346thrust24THRUST_300001_SM_1000_NS12placeholders2_2E,(_ZN40_INTERNAL_133e6f85_4_k_cu_2cf63f21_864344cuda3std3__45__cpo6cbeginE - _ZN40_INTERNAL_133e6f85_4_k_cu_2cf63f21_864346thrust24THRUST_300001_SM_1000_NS12placeholders2_2E)
_ZN40_INTERNAL_133e6f85_4_k_cu_2cf63f21_864346thrust24THRUST_300001_SM_1000_NS12placeholders2_2E:
	.zero		1
	.type		_ZN40_INTERNAL_133e6f85_4_k_cu_2cf63f21_864344cuda3std3__45__cpo6cbeginE,@object
	.size		_ZN40_INTERNAL_133e6f85_4_k_cu_2cf63f21_864344cuda3std3__45__cpo6cbeginE,(_ZN40_INTERNAL_133e6f85_4_k_cu_2cf63f21_864344cuda3std6ranges3__45__cpo6cbeginE - _ZN40_INTERNAL_133e6f85_4_k_cu_2cf63f21_864344cuda3std3__45__cpo6cbeginE)
_ZN40_INTERNAL_133e6f85_4_k_cu_2cf63f21_864344cuda3std3__45__cpo6cbeginE:
	.zero		1
	.type		_ZN40_INTERNAL_133e6f85_4_k_cu_2cf63f21_864344cuda3std6ranges3__45__cpo6cbeginE,@object
	.size		_ZN40_INTERNAL_133e6f85_4_k_cu_2cf63f21_864344cuda3std6ranges3__45__cpo6cbeginE,(_ZN40_INTERNAL_133e6f85_4_k_cu_2cf63f21_864346thrust24THRUST_300001_SM_1000_NS12placeholders2_6E - _ZN40_INTERNAL_133e6f85_4_k_cu_2cf63f21_864344cuda3std6ranges3__45__cpo6cbeginE)
_ZN40_INTERNAL_133e6f85_4_k_cu_2cf63f21_864344cuda3std6ranges3__45__cpo6cbeginE:
	.zero		1
	.type		_ZN40_INTERNAL_133e6f85_4_k_cu_2cf63f21_864346thrust24THRUST_300001_SM_1000_NS12placeholders2_6E,@object
	.size		_ZN40_INTERNAL_133e6f85_4_k_cu_2cf63f21_864346thrust24THRUST_300001_SM_1000_NS12placeholders2_6E,(_ZN40_INTERNAL_133e6f85_4_k_cu_2cf63f21_864344cuda3std3__45__cpo7crbeginE - _ZN40_INTERNAL_133e6f85_4_k_cu_2cf63f21_864346thrust24THRUST_300001_SM_1000_NS12placeholders2_6E)
_ZN40_INTERNAL_133e6f85_4_k_cu_2cf63f21_864346thrust24THRUST_300001_SM_1000_NS12placeholders2_6E:
	.zero		1
	.type		_ZN40_INTERNAL_133e6f85_4_k_cu_2cf63f21_864344cuda3std3__45__cpo7crbeginE,@object
	.size		_ZN40_INTERNAL_133e6f85_4_k_cu_2cf63f21_864344cuda3std3__45__cpo7crbeginE,(_ZN40_INTERNAL_133e6f85_4_k_cu_2cf63f21_864344cuda3std6ranges3__45__cpo4nextE - _ZN40_INTERNAL_133e6f85_4_k_cu_2cf63f21_864344cuda3std3__45__cpo7crbeginE)
_ZN40_INTERNAL_133e6f85_4_k_cu_2cf63f21_864344cuda3std3__45__cpo7crbeginE:
	.zero		1
	.type		_ZN40_INTERNAL_133e6f85_4_k_cu_2cf63f21_864344cuda3std6ranges3__45__cpo4nextE,@object
	.size		_ZN40_INTERNAL_133e6f85_4_k_cu_2cf63f21_864344cuda3std6ranges3__45__cpo4nextE,(_ZN40_INTERNAL_133e6f85_4_k_cu_2cf63f21_864344cuda3std6ranges3__45__cpo4swapE - _ZN40_INTERNAL_133e6f85_4_k_cu_2cf63f21_864344cuda3std6ranges3__45__cpo4nextE)
_ZN40_INTERNAL_133e6f85_4_k_cu_2cf63f21_864344cuda3std6ranges3__45__cpo4nextE:
	.zero		1
	.type		_ZN40_INTERNAL_133e6f85_4_k_cu_2cf63f21_864344cuda3std6ranges3__45__cpo4swapE,@object
	.size		_ZN40_INTERNAL_133e6f85_4_k_cu_2cf63f21_864344cuda3std6ranges3__45__cpo4swapE,(_ZN40_INTERNAL_133e6f85_4_k_cu_2cf63f21_864346thrust24THRUST_300001_SM_1000_NS8cuda_cub10par_nosyncE - _ZN40_INTERNAL_133e6f85_4_k_cu_2cf63f21_864344cuda3std6ranges3__45__cpo4swapE)
_ZN40_INTERNAL_133e6f85_4_k_cu_2cf63f21_864344cuda3std6ranges3__45__cpo4swapE:
	.zero		1
	.type		_ZN40_INTERNAL_133e6f85_4_k_cu_2cf63f21_864346thrust24THRUST_300001_SM_1000_NS8cuda_cub10par_nosyncE,@object
	.size		_ZN40_INTERNAL_133e6f85_4_k_cu_2cf63f21_864346thrust24THRUST_300001_SM_1000_NS8cuda_cub10par_nosyncE,(_ZN40_INTERNAL_133e6f85_4_k_cu_2cf63f21_864346thrust24THRUST_300001_SM_1000_NS3seqE - _ZN40_INTERNAL_133e6f85_4_k_cu_2cf63f21_864346thrust24THRUST_300001_SM_1000_NS8cuda_cub10par_nosyncE)
_ZN40_INTERNAL_133e6f85_4_k_cu_2cf63f21_864346thrust24THRUST_300001_SM_1000_NS8cuda_cub10par_nosyncE:
	.zero		1
	.type		_ZN40_INTERNAL_133e6f85_4_k_cu_2cf63f21_864346thrust24THRUST_300001_SM_1000_NS3seqE,@object
	.size		_ZN40_INTERNAL_133e6f85_4_k_cu_2cf63f21_864346thrust24THRUST_300001_SM_1000_NS3seqE,(_ZN40_INTERNAL_133e6f85_4_k_cu_2cf63f21_864344cuda3std3__420unreachable_sentinelE - _ZN40_INTERNAL_133e6f85_4_k_cu_2cf63f21_864346thrust24THRUST_300001_SM_1000_NS3seqE)
_ZN40_INTERNAL_133e6f85_4_k_cu_2cf63f21_864346thrust24THRUST_300001_SM_1000_NS3seqE:
	.zero		1
	.type		_ZN40_INTERNAL_133e6f85_4_k_cu_2cf63f21_864344cuda3std3__420unreachable_sentinelE,@object
	.size		_ZN40_INTERNAL_133e6f85_4_k_cu_2cf63f21_864344cuda3std3__420unreachable_sentinelE,(_ZN40_INTERNAL_133e6f85_4_k_cu_2cf63f21_864344cuda3std6ranges3__45__cpo5ssizeE - _ZN40_INTERNAL_133e6f85_4_k_cu_2cf63f21_864344cuda3std3__420unreachable_sentinelE)
_ZN40_INTERNAL_133e6f85_4_k_cu_2cf63f21_864344cuda3std3__420unreachable_sentinelE:
	.zero		1
	.type		_ZN40_INTERNAL_133e6f85_4_k_cu_2cf63f21_864344cuda3std6ranges3__45__cpo5ssizeE,@object
	.size		_ZN40_INTERNAL_133e6f85_4_k_cu_2cf63f21_864344cuda3std6ranges3__45__cpo5ssizeE,(_ZN40_INTERNAL_133e6f85_4_k_cu_2cf63f21_864346thrust24THRUST_300001_SM_1000_NS12placeholders2_3E - _ZN40_INTERNAL_133e6f85_4_k_cu_2cf63f21_864344cuda3std6ranges3__45__cpo5ssizeE)
_ZN40_INTERNAL_133e6f85_4_k_cu_2cf63f21_864344cuda3std6ranges3__45__cpo5ssizeE:
	.zero		1
	.type		_ZN40_INTERNAL_133e6f85_4_k_cu_2cf63f21_864346thrust24THRUST_300001_SM_1000_NS12placeholders2_3E,@object
	.size		_ZN40_INTERNAL_133e6f85_4_k_cu_2cf63f21_864346thrust24THRUST_300001_SM_1000_NS12placeholders2_3E,(_ZN40_INTERNAL_133e6f85_4_k_cu_2cf63f21_864344cuda3std3__45__cpo4cendE - _ZN40_INTERNAL_133e6f85_4_k_cu_2cf63f21_864346thrust24THRUST_300001_SM_1000_NS12placeholders2_3E)
_ZN40_INTERNAL_133e6f85_4_k_cu_2cf63f21_864346thrust24THRUST_300001_SM_1000_NS12placeholders2_3E:
	.zero		1
	.type		_ZN40_INTERNAL_133e6f85_4_k_cu_2cf63f21_864344cuda3std3__45__cpo4cendE,@object
	.size		_ZN40_INTERNAL_133e6f85_4_k_cu_2cf63f21_864344cuda3std3__45__cpo4cendE,(_ZN40_INTERNAL_133e6f85_4_k_cu_2cf63f21_864344cuda3std6ranges3__45__cpo4cendE - _ZN40_INTERNAL_133e6f85_4_k_cu_2cf63f21_864344cuda3std3__45__cpo4cendE)
_ZN40_INTERNAL_133e6f85_4_k_cu_2cf63f21_864344cuda3std3__45__cpo4cendE:
	.zero		1
	.type		_ZN40_INTERNAL_133e6f85_4_k_cu_2cf63f21_864344cuda3std6ranges3__45__cpo4cendE,@object
	.size		_ZN40_INTERNAL_133e6f85_4_k_cu_2cf63f21_864344cuda3std6ranges3__45__cpo4cendE,(_ZN40_INTERNAL_133e6f85_4_k_cu_2cf63f21_864346thrust24THRUST_300001_SM_1000_NS12placeholders2_7E - _ZN40_INTERNAL_133e6f85_4_k_cu_2cf63f21_864344cuda3std6ranges3__45__cpo4cendE)
_ZN40_INTERNAL_133e6f85_4_k_cu_2cf63f21_864344cuda3std6ranges3__45__cpo4cendE:
	.zero		1
	.type		_ZN40_INTERNAL_133e6f85_4_k_cu_2cf63f21_864346thrust24THRUST_300001_SM_1000_NS12placeholders2_7E,@object
	.size		_ZN40_INTERNAL_133e6f85_4_k_cu_2cf63f21_864346thrust24THRUST_300001_SM_1000_NS12placeholders2_7E,(_ZN40_INTERNAL_133e6f85_4_k_cu_2cf63f21_864344cuda3std3__45__cpo5crendE - _ZN40_INTERNAL_133e6f85_4_k_cu_2cf63f21_864346thrust24THRUST_300001_SM_1000_NS12placeholders2_7E)
_ZN40_INTERNAL_133e6f85_4_k_cu_2cf63f21_864346thrust24THRUST_300001_SM_1000_NS12placeholders2_7E:
	.zero		1
	.type		_ZN40_INTERNAL_133e6f85_4_k_cu_2cf63f21_864344cuda3std3__45__cpo5crendE,@object
	.size		_ZN40_INTERNAL_133e6f85_4_k_cu_2cf63f21_864344cuda3std3__45__cpo5crendE,(_ZN40_INTERNAL_133e6f85_4_k_cu_2cf63f21_864344cuda3std6ranges3__45__cpo4prevE - _ZN40_INTERNAL_133e6f85_4_k_cu_2cf63f21_864344cuda3std3__45__cpo5crendE)
_ZN40_INTERNAL_133e6f85_4_k_cu_2cf63f21_864344cuda3std3__45__cpo5crendE:
	.zero		1
	.type		_ZN40_INTERNAL_133e6f85_4_k_cu_2cf63f21_864344cuda3std6ranges3__45__cpo4prevE,@object
	.size		_ZN40_INTERNAL_133e6f85_4_k_cu_2cf63f21_864344cuda3std6ranges3__45__cpo4prevE,(_ZN40_INTERNAL_133e6f85_4_k_cu_2cf63f21_864344cuda3std6ranges3__45__cpo9iter_moveE - _ZN40_INTERNAL_133e6f85_4_k_cu_2cf63f21_864344cuda3std6ranges3__45__cpo4prevE)
_ZN40_INTERNAL_133e6f85_4_k_cu_2cf63f21_864344cuda3std6ranges3__45__cpo4prevE:
	.zero		1
	.type		_ZN40_INTERNAL_133e6f85_4_k_cu_2cf63f21_864344cuda3std6ranges3__45__cpo9iter_moveE,@object
	.size		_ZN40_INTERNAL_133e6f85_4_k_cu_2cf63f21_864344cuda3std6ranges3__45__cpo9iter_moveE,(_ZN40_INTERNAL_133e6f85_4_k_cu_2cf63f21_864346thrust24THRUST_300001_SM_1000_NS6system6detail10sequential3seqE - _ZN40_INTERNAL_133e6f85_4_k_cu_2cf63f21_864344cuda3std6ranges3__45__cpo9iter_moveE)
_ZN40_INTERNAL_133e6f85_4_k_cu_2cf63f21_864344cuda3std6ranges3__45__cpo9iter_moveE:
	.zero		1
	.type		_ZN40_INTERNAL_133e6f85_4_k_cu_2cf63f21_864346thrust24THRUST_300001_SM_1000_NS6system6detail10sequential3seqE,@object
	.size		_ZN40_INTERNAL_133e6f85_4_k_cu_2cf63f21_864346thrust24THRUST_300001_SM_1000_NS6system6detail10sequential3seqE,(_ZN40_INTERNAL_133e6f85_4_k_cu_2cf63f21_864346thrust24THRUST_300001_SM_1000_NS12placeholders2_9E - _ZN40_INTERNAL_133e6f85_4_k_cu_2cf63f21_864346thrust24THRUST_300001_SM_1000_NS6system6detail10sequential3seqE)
_ZN40_INTERNAL_133e6f85_4_k_cu_2cf63f21_864346thrust24THRUST_300001_SM_1000_NS6system6detail10sequential3seqE:
	.zero		1
	.type		_ZN40_INTERNAL_133e6f85_4_k_cu_2cf63f21_864346thrust24THRUST_300001_SM_1000_NS12placeholders2_9E,@object
	.size		_ZN40_INTERNAL_133e6f85_4_k_cu_2cf63f21_864346thrust24THRUST_300001_SM_1000_NS12placeholders2_9E,(_ZN40_INTERNAL_133e6f85_4_k_cu_2cf63f21_864344cuda3std3__419piecewise_constructE - _ZN40_INTERNAL_133e6f85_4_k_cu_2cf63f21_864346thrust24THRUST_300001_SM_1000_NS12placeholders2_9E)
_ZN40_INTERNAL_133e6f85_4_k_cu_2cf63f21_864346thrust24THRUST_300001_SM_1000_NS12placeholders2_9E:
	.zero		1
	.type		_ZN40_INTERNAL_133e6f85_4_k_cu_2cf63f21_864344cuda3std3__419piecewise_constructE,@object
	.size		_ZN40_INTERNAL_133e6f85_4_k_cu_2cf63f21_864344cuda3std3__419piecewise_constructE,(_ZN40_INTERNAL_133e6f85_4_k_cu_2cf63f21_864344cuda3std6ranges3__45__cpo5cdataE - _ZN40_INTERNAL_133e6f85_4_k_cu_2cf63f21_864344cuda3std3__419piecewise_constructE)
_ZN40_INTERNAL_133e6f85_4_k_cu_2cf63f21_864344cuda3std3__419piecewise_constructE:
	.zero		1
	.type		_ZN40_INTERNAL_133e6f85_4_k_cu_2cf63f21_864344cuda3std6ranges3__45__cpo5cdataE,@object
	.size		_ZN40_INTERNAL_133e6f85_4_k_cu_2cf63f21_864344cuda3std6ranges3__45__cpo5cdataE,(_ZN40_INTERNAL_133e6f85_4_k_cu_2cf63f21_864346thrust24THRUST_300001_SM_1000_NS12placeholders2_1E - _ZN40_INTERNAL_133e6f85_4_k_cu_2cf63f21_864344cuda3std6ranges3__45__cpo5cdataE)
_ZN40_INTERNAL_133e6f85_4_k_cu_2cf63f21_864344cuda3std6ranges3__45__cpo5cdataE:
	.zero		1
	.type		_ZN40_INTERNAL_133e6f85_4_k_cu_2cf63f21_864346thrust24THRUST_300001_SM_1000_NS12placeholders2_1E,@object
	.size		_ZN40_INTERNAL_133e6f85_4_k_cu_2cf63f21_864346thrust24THRUST_300001_SM_1000_NS12placeholders2_1E,(_ZN40_INTERNAL_133e6f85_4_k_cu_2cf63f21_864344cuda3std3__45__cpo3endE - _ZN40_INTERNAL_133e6f85_4_k_cu_2cf63f21_864346thrust24THRUST_300001_SM_1000_NS12placeholders2_1E)
_ZN40_INTERNAL_133e6f85_4_k_cu_2cf63f21_864346thrust24THRUST_300001_SM_1000_NS12placeholders2_1E:
	.zero		1
	.type		_ZN40_INTERNAL_133e6f85_4_k_cu_2cf63f21_864344cuda3std3__45__cpo3endE,@object
	.size		_ZN40_INTERNAL_133e6f85_4_k_cu_2cf63f21_864344cuda3std3__45__cpo3endE,(_ZN40_INTERNAL_133e6f85_4_k_cu_2cf63f21_864344cuda3std6ranges3__45__cpo3endE - _ZN40_INTERNAL_133e6f85_4_k_cu_2cf63f21_864344cuda3std3__45__cpo3endE)
_ZN40_INTERNAL_133e6f85_4_k_cu_2cf63f21_864344cuda3std3__45__cpo3endE:
	.zero		1
	.type		_ZN40_INTERNAL_133e6f85_4_k_cu_2cf63f21_864344cuda3std6ranges3__45__cpo3endE,@object
	.size		_ZN40_INTERNAL_133e6f85_4_k_cu_2cf63f21_864344cuda3std6ranges3__45__cpo3endE,(_ZN40_INTERNAL_133e6f85_4_k_cu_2cf63f21_864346thrust24THRUST_300001_SM_1000_NS12placeholders2_5E - _ZN40_INTERNAL_133e6f85_4_k_cu_2cf63f21_864344cuda3std6ranges3__45__cpo3endE)
_ZN40_INTERNAL_133e6f85_4_k_cu_2cf63f21_864344cuda3std6ranges3__45__cpo3endE:
	.zero		1
	.type		_ZN40_INTERNAL_133e6f85_4_k_cu_2cf63f21_864346thrust24THRUST_300001_SM_1000_NS12placeholders2_5E,@object
	.size		_ZN40_INTERNAL_133e6f85_4_k_cu_2cf63f21_864346thrust24THRUST_300001_SM_1000_NS12placeholders2_5E,(_ZN40_INTERNAL_133e6f85_4_k_cu_2cf63f21_864344cuda3std3__45__cpo4rendE - _ZN40_INTERNAL_133e6f85_4_k_cu_2cf63f21_864346thrust24THRUST_300001_SM_1000_NS12placeholders2_5E)
_ZN40_INTERNAL_133e6f85_4_k_cu_2cf63f21_864346thrust24THRUST_300001_SM_1000_NS12placeholders2_5E:
	.zero		1
	.type		_ZN40_INTERNAL_133e6f85_4_k_cu_2cf63f21_864344cuda3std3__45__cpo4rendE,@object
	.size		_ZN40_INTERNAL_133e6f85_4_k_cu_2cf63f21_864344cuda3std3__45__cpo4rendE,(_ZN40_INTERNAL_133e6f85_4_k_cu_2cf63f21_864344cuda3std6ranges3__45__cpo9iter_swapE - _ZN40_INTERNAL_133e6f85_4_k_cu_2cf63f21_864344cuda3std3__45__cpo4rendE)
_ZN40_INTERNAL_133e6f85_4_k_cu_2cf63f21_864344cuda3std3__45__cpo4rendE:
	.zero		1
	.type		_ZN40_INTERNAL_133e6f85_4_k_cu_2cf63f21_864344cuda3std6ranges3__45__cpo9iter_swapE,@object
	.size		_ZN40_INTERNAL_133e6f85_4_k_cu_2cf63f21_864344cuda3std6ranges3__45__cpo9iter_swapE,(_ZN40_INTERNAL_133e6f85_4_k_cu_2cf63f21_864344cuda3std3__48unexpectE - _ZN40_INTERNAL_133e6f85_4_k_cu_2cf63f21_864344cuda3std6ranges3__45__cpo9iter_swapE)
_ZN40_INTERNAL_133e6f85_4_k_cu_2cf63f21_864344cuda3std6ranges3__45__cpo9iter_swapE:
	.zero		1
	.type		_ZN40_INTERNAL_133e6f85_4_k_cu_2cf63f21_864344cuda3std3__48unexpectE,@object
	.size		_ZN40_INTERNAL_133e6f85_4_k_cu_2cf63f21_864344cuda3std3__48unexpectE,(_ZN40_INTERNAL_133e6f85_4_k_cu_2cf63f21_864346thrust24THRUST_300001_SM_1000_NS8cuda_cub3parE - _ZN40_INTERNAL_133e6f85_4_k_cu_2cf63f21_864344cuda3std3__48unexpectE)
_ZN40_INTERNAL_133e6f85_4_k_cu_2cf63f21_864344cuda3std3__48unexpectE:
	.zero		1
	.type		_ZN40_INTERNAL_133e6f85_4_k_cu_2cf63f21_864346thrust24THRUST_300001_SM_1000_NS8cuda_cub3parE,@object
	.size		_ZN40_INTERNAL_133e6f85_4_k_cu_2cf63f21_864346thrust24THRUST_300001_SM_1000_NS8cuda_cub3parE,(.L_29 - _ZN40_INTERNAL_133e6f85_4_k_cu_2cf63f21_864346thrust24THRUST_300001_SM_1000_NS8cuda_cub3parE)
_ZN40_INTERNAL_133e6f85_4_k_cu_2cf63f21_864346thrust24THRUST_300001_SM_1000_NS8cuda_cub3parE:
	.zero		1
.L_29:


//--------------------- .nv.constant0._ZN3cub18CUB_300001_SM_10006detail11EmptyKernelIvEEvv --------------------------
	.section	.nv.constant0._ZN3cub18CUB_300001_SM_10006detail11EmptyKernelIvEEvv,"a",@progbits
	.sectionflags	@""
	.align	4
.nv.constant0._ZN3cub18CUB_300001_SM_10006detail11EmptyKernelIvEEvv:
	.zero		896


//--------------------- SYMBOLS --------------------------

	.type		.nv.reservedSmem.offset0,@object
	.size		.nv.reservedSmem.offset0,0x4
